//
// Generated by NVIDIA NVVM Compiler
//
// Compiler Build ID: CL-36424714
// Cuda compilation tools, release 13.0, V13.0.88
// Based on NVVM 20.0.0
//

.version 9.0
.target sm_100
.address_size 64

	// .globl	_Z10hello_cudav
.extern .func  (.param .b32 func_retval0) vprintf
(
	.param .b64 vprintf_param_0,
	.param .b64 vprintf_param_1
)
;
.global .align 1 .b8 $str[98] = {98, 108, 111, 99, 107, 73, 100, 120, 46, 120, 32, 91, 37, 100, 93, 44, 32, 98, 108, 111, 99, 107, 68, 105, 109, 46, 120, 32, 91, 37, 100, 93, 44, 32, 116, 104, 114, 101, 97, 100, 73, 100, 120, 46, 120, 32, 91, 37, 100, 93, 44, 32, 98, 108, 111, 99, 107, 32, 105, 100, 32, 61, 32, 91, 37, 100, 93, 44, 32, 116, 104, 114, 101, 97, 100, 32, 105, 100, 32, 61, 32, 91, 37, 100, 93, 32, 104, 101, 108, 108, 111, 32, 99, 117, 100, 97, 10};

.visible .entry _Z10hello_cudav()
{
	.local .align 8 .b8 	__local_depot0[24];
	.reg .b64 	%SP;
	.reg .b64 	%SPL;
	.reg .b32 	%r<7>;
	.reg .b64 	%rd<5>;

	mov.u64 	%SPL, __local_depot0;
	cvta.local.u64 	%SP, %SPL;
	add.u64 	%rd1, %SP, 0;
	add.u64 	%rd2, %SPL, 0;
	mov.u32 	%r1, %ctaid.x;
	mov.u32 	%r2, %ntid.x;
	mov.u32 	%r3, %tid.x;
	mad.lo.s32 	%r4, %r1, %r2, %r3;
	st.local.v2.u32 	[%rd2], {%r1, %r2};
	st.local.v2.u32 	[%rd2+8], {%r3, %r1};
	st.local.u32 	[%rd2+16], %r4;
	mov.u64 	%rd3, $str;
	cvta.global.u64 	%rd4, %rd3;
	{ // callseq 0, 0
	.param .b64 param0;
	st.param.b64 	[param0], %rd4;
	.param .b64 param1;
	st.param.b64 	[param1], %rd1;
	.param .b32 retval0;
	call.uni (retval0), 
	vprintf, 
	(
	param0, 
	param1
	);
	ld.param.b32 	%r5, [retval0];
	} // callseq 0
	ret;

}


// ===== COMPILED SASS (sm_100) =====

	.target	sm_100

	.elftype	@"ET_EXEC"


//--------------------- .note.nv.tkinfo           --------------------------
	.section	.note.nv.tkinfo,"",@"SHT_NOTE"
	.sectionflags	@"SHF_NOTE_NV_TKINFO"
	.tkinfo
        /*0018*/ 	.word	0x00000002
        /*0030*/ 	.string	""
        /*0030*/ 	.string	"ptxas"
        /*0030*/ 	.string	"Cuda compilation tools, release 13.0, V13.0.88"
        /*0030*/ 	.string	"Build cuda_13.0.r13.0/compiler.36424714_0"
        /*0030*/ 	.string	"-arch sm_100 -m 64 "



//--------------------- .note.nv.cuinfo           --------------------------
	.section	.note.nv.cuinfo,"",@"SHT_NOTE"
	.sectionflags	@"SHF_NOTE_NV_CUINFO"
        /*0018*/ 	.short	0x0002
        /*001a*/ 	.short	0x0064
        /*001c*/ 	.short	0x0082
	.zero		2


//--------------------- .nv.info                  --------------------------
	.section	.nv.info,"",@"SHT_CUDA_INFO"
	.align	4


	//----- nvinfo : EIATTR_REGCOUNT
	.align		4
        /*0000*/ 	.byte	0x04, 0x2f
        /*0002*/ 	.short	(.L_2 - .L_1)
	.align		4
.L_1:
        /*0004*/ 	.word	index@(_Z10hello_cudav)
        /*0008*/ 	.word	0x00000018


	//----- nvinfo : EIATTR_FRAME_SIZE
	.align		4
.L_2:
        /*000c*/ 	.byte	0x04, 0x11
        /*000e*/ 	.short	(.L_4 - .L_3)
	.align		4
.L_3:
        /*0010*/ 	.word	index@(_Z10hello_cudav)
        /*0014*/ 	.word	0x00000018


	//----- nvinfo : EIATTR_MIN_STACK_SIZE
	.align		4
.L_4:
        /*0018*/ 	.byte	0x04, 0x12
        /*001a*/ 	.short	(.L_6 - .L_5)
	.align		4
.L_5:
        /*001c*/ 	.word	index@(_Z10hello_cudav)
        /*0020*/ 	.word	0x00000018
.L_6:


//--------------------- .nv.compat                --------------------------
	.section	.nv.compat,"",@"SHT_CUDA_COMPAT_INFO"
	.align	4
        /*0000*/ 	.byte	0x02, 0x09, 0x00, 0x00, 0x02, 0x02, 0x01, 0x00, 0x02, 0x05, 0x05, 0x00, 0x03, 0x07, 0x01, 0x01
        /*0010*/ 	.byte	0x02, 0x03, 0x00, 0x00, 0x02, 0x06, 0x01, 0x00, 0x04, 0x0b, 0x08, 0x00, 0x09, 0x00, 0x00, 0x00
        /*0020*/ 	.byte	0x00, 0x00, 0x00, 0x00


//--------------------- .nv.info._Z10hello_cudav  --------------------------
	.section	.nv.info._Z10hello_cudav,"",@"SHT_CUDA_INFO"
	.sectionflags	@""
	.align	4


	//----- nvinfo : EIATTR_CUDA_API_VERSION
	.align		4
        /*0000*/ 	.byte	0x04, 0x37
        /*0002*/ 	.short	(.L_8 - .L_7)
.L_7:
        /*0004*/ 	.word	0x00000082


	//----- nvinfo : EIATTR_SPARSE_MMA_MASK
	.align		4
.L_8:
        /*0008*/ 	.byte	0x03, 0x50
        /*000a*/ 	.short	0x0000


	//----- nvinfo : EIATTR_MAXREG_COUNT
	.align		4
        /*000c*/ 	.byte	0x03, 0x1b
        /*000e*/ 	.short	0x00ff


	//----- nvinfo : EIATTR_EXTERNS
	.align		4
        /*0010*/ 	.byte	0x04, 0x0f
        /*0012*/ 	.short	(.L_10 - .L_9)


	//   ....[0]....
	.align		4
.L_9:
        /*0014*/ 	.word	index@(vprintf)


	//----- nvinfo : EIATTR_MERCURY_ISA_VERSION
	.align		4
.L_10:
        /*0018*/ 	.byte	0x03, 0x5f
        /*001a*/ 	.short	0x0101


	//----- nvinfo : EIATTR_VRC_CTA_INIT_COUNT
	.align		4
        /*001c*/ 	.byte	0x02, 0x4a
	.zero		1
	.zero		1


	//----- nvinfo : EIATTR_SYSCALL_OFFSETS
	.align		4
        /*0020*/ 	.byte	0x04, 0x46
        /*0022*/ 	.short	(.L_12 - .L_11)


	//   ....[0]....
.L_11:
        /*0024*/ 	.word	0x00000140


	//----- nvinfo : EIATTR_EXIT_INSTR_OFFSETS
	.align		4
.L_12:
        /*0028*/ 	.byte	0x04, 0x1c
        /*002a*/ 	.short	(.L_14 - .L_13)


	//   ....[0]....
.L_13:
        /*002c*/ 	.word	0x00000150


	//----- nvinfo : EIATTR_SW_WAR
	.align		4
.L_14:
        /*0030*/ 	.byte	0x04, 0x36
        /*0032*/ 	.short	(.L_16 - .L_15)
.L_15:
        /*0034*/ 	.word	0x00000008
.L_16:


//--------------------- .nv.callgraph             --------------------------
	.section	.nv.callgraph,"",@"SHT_CUDA_CALLGRAPH"
	.align	4
	.sectionentsize	8
	.align		4
        /*0000*/ 	.word	0x00000000
	.align		4
        /*0004*/ 	.word	0xffffffff
	.align		4
        /*0008*/ 	.word	index@(_Z10hello_cudav)
	.align		4
        /*000c*/ 	.word	index@(vprintf)
	.align		4
        /*0010*/ 	.word	0x00000000
	.align		4
        /*0014*/ 	.word	0xfffffffe
	.align		4
        /*0018*/ 	.word	0x00000000
	.align		4
        /*001c*/ 	.word	0xfffffffd
	.align		4
        /*0020*/ 	.word	0x00000000
	.align		4
        /*0024*/ 	.word	0xfffffffc


//--------------------- .nv.constant4             --------------------------
	.section	.nv.constant4,"a",@progbits
	.align	8
	.align		8
.nv.constant4:
        /*0000*/ 	.dword	vprintf
	.align		8
        /*0008*/ 	.dword	$str


//--------------------- .text._Z10hello_cudav     --------------------------
	.section	.text._Z10hello_cudav,"ax",@progbits
	.align	128
        .global         _Z10hello_cudav
        .type           _Z10hello_cudav,@function
        .size           _Z10hello_cudav,(.L_x_2 - _Z10hello_cudav)
        .other          _Z10hello_cudav,@"STO_CUDA_ENTRY STV_DEFAULT"
_Z10hello_cudav:
.text._Z10hello_cudav:
[----:B------:R-:W0:Y:S01]  /*0000*/  LDC R1, c[0x0][0x37c] ;  /* 0x0000df00ff017b82 */ /* 0x000e220000000800 */
[----:B------:R-:W1:Y:S01]  /*0010*/  S2R R8, SR_CTAID.X ;  /* 0x0000000000087919 */ /* 0x000e620000002500 */
[----:B------:R-:W2:Y:S06]  /*0020*/  LDCU UR5, c[0x0][0x2fc] ;  /* 0x00005f80ff0577ac */ /* 0x000eac0008000800 */
[----:B------:R-:W3:Y:S01]  /*0030*/  LDC R9, c[0x0][0x360] ;  /* 0x0000d800ff097b82 */ /* 0x000ee20000000800 */
[----:B------:R-:W-:Y:S01]  /*0040*/  MOV R2, 0x0 ;  /* 0x0000000000027802 */ /* 0x000fe20000000f00 */
[----:B------:R-:W4:Y:S01]  /*0050*/  S2R R10, SR_TID.X ;  /* 0x00000000000a7919 */ /* 0x000f220000002100 */
[----:B0-----:R-:W-:Y:S01]  /*0060*/  VIADD R1, R1, 0xffffffe8 ;  /* 0xffffffe801017836 */ /* 0x001fe20000000000 */
[----:B------:R-:W0:Y:S04]  /*0070*/  LDCU UR4, c[0x0][0x2f8] ;  /* 0x00005f00ff0477ac */ /* 0x000e280008000800 */
[----:B------:R-:W5:Y:S01]  /*0080*/  LDC.64 R2, c[0x4][R2] ;  /* 0x0100000002027b82 */ /* 0x000f620000000a00 */
[----:B------:R-:W2:Y:S01]  /*0090*/  LDCU.64 UR6, c[0x4][0x8] ;  /* 0x01000100ff0677ac */ /* 0x000ea20008000a00 */
[----:B0-----:R-:W-:Y:S01]  /*00a0*/  IADD3 R6, P0, PT, R1, UR4, RZ ;  /* 0x0000000401067c10 */ /* 0x001fe2000ff1e0ff */
[----:B--2---:R-:W-:Y:S01]  /*00b0*/  IMAD.U32 R4, RZ, RZ, UR6 ;  /* 0x00000006ff047e24 */ /* 0x004fe2000f8e00ff */
[----:B------:R-:W-:-:S03]  /*00c0*/  MOV R5, UR7 ;  /* 0x0000000700057c02 */ /* 0x000fc60008000f00 */
[----:B------:R-:W-:Y:S01]  /*00d0*/  IMAD.X R7, RZ, RZ, UR5, P0 ;  /* 0x00000005ff077e24 */ /* 0x000fe200080e06ff */
[----:B-1----:R-:W-:Y:S01]  /*00e0*/  MOV R11, R8 ;  /* 0x00000008000b7202 */ /* 0x002fe20000000f00 */
[----:B---3--:R0:W-:Y:S01]  /*00f0*/  STL.64 [R1], R8 ;  /* 0x0000000801007387 */ /* 0x0081e20000100a00 */
[----:B----4-:R-:W-:-:S03]  /*0100*/  IMAD R0, R8, R9, R10 ;  /* 0x0000000908007224 */ /* 0x010fc600078e020a */
[----:B------:R0:W-:Y:S04]  /*0110*/  STL.64 [R1+0x8], R10 ;  /* 0x0000080a01007387 */ /* 0x0001e80000100a00 */
[----:B------:R0:W-:Y:S02]  /*0120*/  STL [R1+0x10], R0 ;  /* 0x0000100001007387 */ /* 0x0001e40000100800 */
[----:B------:R-:W-:-:S07]  /*0130*/  LEPC R20, `(.L_x_0) ;  /* 0x000000001014794e */ /* 0x000fce0000000000 */
[----:B0----5:R-:W-:Y:S05]  /*0140*/  CALL.ABS.NOINC R2 ;  /* 0x0000000002007343 */ /* 0x021fea0003c00000 */
.L_x_0:
[----:B------:R-:W-:Y:S05]  /*0150*/  EXIT ;  /* 0x000000000000794d */ /* 0x000fea0003800000 */
.L_x_1:
[----:B------:R-:W-:-:S00]  /*0160*/  BRA `(.L_x_1) ;  /* 0xfffffffc00fc7947 */ /* 0x000fc0000383ffff */
[----:B------:R-:W-:-:S00]  /*0170*/  NOP ;  /* 0x0000000000007918 */ /* 0x000fc00000000000 */
        /* <DEDUP_REMOVED lines=8> */
.L_x_2:


//--------------------- .nv.global.init           --------------------------
	.section	.nv.global.init,"aw",@progbits
.nv.global.init:
	.type		$str,@object
	.size		$str,(.L_0 - $str)
$str:
        /*0000*/ 	.byte	0x62, 0x6c, 0x6f, 0x63, 0x6b, 0x49, 0x64, 0x78, 0x2e, 0x78, 0x20, 0x5b, 0x25, 0x64, 0x5d, 0x2c
        /*0010*/ 	.byte	0x20, 0x62, 0x6c, 0x6f, 0x63, 0x6b, 0x44, 0x69, 0x6d, 0x2e, 0x78, 0x20, 0x5b, 0x25, 0x64, 0x5d
        /*0020*/ 	.byte	0x2c, 0x20, 0x74, 0x68, 0x72, 0x65, 0x61, 0x64, 0x49, 0x64, 0x78, 0x2e, 0x78, 0x20, 0x5b, 0x25
        /*0030*/ 	.byte	0x64, 0x5d, 0x2c, 0x20, 0x62, 0x6c, 0x6f, 0x63, 0x6b, 0x20, 0x69, 0x64, 0x20, 0x3d, 0x20, 0x5b
        /*0040*/ 	.byte	0x25, 0x64, 0x5d, 0x2c, 0x20, 0x74, 0x68, 0x72, 0x65, 0x61, 0x64, 0x20, 0x69, 0x64, 0x20, 0x3d
        /*0050*/ 	.byte	0x20, 0x5b, 0x25, 0x64, 0x5d, 0x20, 0x68, 0x65, 0x6c, 0x6c, 0x6f, 0x20, 0x63, 0x75, 0x64, 0x61
        /*0060*/ 	.byte	0x0a, 0x00
.L_0:


//--------------------- .nv.shared.reserved.0     --------------------------
	.section	.nv.shared.reserved.0,"aw",@nobits
	.weak		__nv_reservedSMEM_offset_0_alias
	.size		__nv_reservedSMEM_offset_0_alias, 0, 64
	.other		__nv_reservedSMEM_offset_0_alias,@"STO_CUDA_RESERVED_SHARED STV_DEFAULT"
__nv_reservedSMEM_offset_0_alias:
	.zero		0
	.zero		64


//--------------------- .nv.constant0._Z10hello_cudav --------------------------
	.section	.nv.constant0._Z10hello_cudav,"a",@progbits
	.sectionflags	@""
	.align	4
.nv.constant0._Z10hello_cudav:
	.zero		896


//--------------------- SYMBOLS --------------------------

	.type		.nv.reservedSmem.offset0,@object
	.size		.nv.reservedSmem.offset0,0x4
	.type		vprintf,@function
